//
// Generated by NVIDIA NVVM Compiler
//
// Compiler Build ID: CL-36424714
// Cuda compilation tools, release 13.0, V13.0.88
// Based on NVVM 20.0.0
//

.version 9.0
.target sm_100
.address_size 64

	// .globl	_Z7bitonicPiiii

.visible .entry _Z7bitonicPiiii(
	.param .u64 .ptr .align 1 _Z7bitonicPiiii_param_0,
	.param .u32 _Z7bitonicPiiii_param_1,
	.param .u32 _Z7bitonicPiiii_param_2,
	.param .u32 _Z7bitonicPiiii_param_3
)
{
	.reg .pred 	%p<6>;
	.reg .b32 	%r<14>;
	.reg .b64 	%rd<11>;

	ld.param.u64 	%rd6, [_Z7bitonicPiiii_param_0];
	ld.param.u32 	%r7, [_Z7bitonicPiiii_param_1];
	ld.param.u32 	%r8, [_Z7bitonicPiiii_param_2];
	ld.param.u32 	%r9, [_Z7bitonicPiiii_param_3];
	cvta.to.global.u64 	%rd1, %rd6;
	mov.u32 	%r10, %ctaid.x;
	mov.u32 	%r11, %ntid.x;
	mov.u32 	%r12, %tid.x;
	mad.lo.s32 	%r1, %r10, %r11, %r12;
	setp.ge.s32 	%p1, %r1, %r9;
	@%p1 bra 	$L__BB0_7;
	xor.b32  	%r2, %r7, %r1;
	setp.le.s32 	%p2, %r2, %r1;
	@%p2 bra 	$L__BB0_7;
	and.b32  	%r13, %r8, %r1;
	setp.ne.s32 	%p3, %r13, 0;
	@%p3 bra 	$L__BB0_5;
	mul.wide.s32 	%rd9, %r1, 4;
	add.s64 	%rd2, %rd1, %rd9;
	ld.global.u32 	%r3, [%rd2];
	mul.wide.s32 	%rd10, %r2, 4;
	add.s64 	%rd3, %rd1, %rd10;
	ld.global.u32 	%r4, [%rd3];
	setp.le.s32 	%p5, %r3, %r4;
	@%p5 bra 	$L__BB0_7;
	st.global.u32 	[%rd2], %r4;
	st.global.u32 	[%rd3], %r3;
	bra.uni 	$L__BB0_7;
$L__BB0_5:
	mul.wide.s32 	%rd7, %r1, 4;
	add.s64 	%rd4, %rd1, %rd7;
	ld.global.u32 	%r5, [%rd4];
	mul.wide.s32 	%rd8, %r2, 4;
	add.s64 	%rd5, %rd1, %rd8;
	ld.global.u32 	%r6, [%rd5];
	setp.ge.s32 	%p4, %r5, %r6;
	@%p4 bra 	$L__BB0_7;
	st.global.u32 	[%rd4], %r6;
	st.global.u32 	[%rd5], %r5;
$L__BB0_7:
	ret;

}


// ===== COMPILED SASS (sm_100) =====

	.target	sm_100

	.elftype	@"ET_EXEC"


//--------------------- .note.nv.tkinfo           --------------------------
	.section	.note.nv.tkinfo,"",@"SHT_NOTE"
	.sectionflags	@"SHF_NOTE_NV_TKINFO"
	.tkinfo
        /*0018*/ 	.word	0x00000002
        /*0030*/ 	.string	""
        /*0030*/ 	.string	"ptxas"
        /*0030*/ 	.string	"Cuda compilation tools, release 13.0, V13.0.88"
        /*0030*/ 	.string	"Build cuda_13.0.r13.0/compiler.36424714_0"
        /*0030*/ 	.string	"-arch sm_100 -m 64 "



//--------------------- .note.nv.cuinfo           --------------------------
	.section	.note.nv.cuinfo,"",@"SHT_NOTE"
	.sectionflags	@"SHF_NOTE_NV_CUINFO"
        /*0018*/ 	.short	0x0002
        /*001a*/ 	.short	0x0064
        /*001c*/ 	.short	0x0082
	.zero		2


//--------------------- .nv.info                  --------------------------
	.section	.nv.info,"",@"SHT_CUDA_INFO"
	.align	4


	//----- nvinfo : EIATTR_REGCOUNT
	.align		4
        /*0000*/ 	.byte	0x04, 0x2f
        /*0002*/ 	.short	(.L_1 - .L_0)
	.align		4
.L_0:
        /*0004*/ 	.word	index@(_Z7bitonicPiiii)
        /*0008*/ 	.word	0x0000000c


	//----- nvinfo : EIATTR_FRAME_SIZE
	.align		4
.L_1:
        /*000c*/ 	.byte	0x04, 0x11
        /*000e*/ 	.short	(.L_3 - .L_2)
	.align		4
.L_2:
        /*0010*/ 	.word	index@(_Z7bitonicPiiii)
        /*0014*/ 	.word	0x00000000


	//----- nvinfo : EIATTR_MIN_STACK_SIZE
	.align		4
.L_3:
        /*0018*/ 	.byte	0x04, 0x12
        /*001a*/ 	.short	(.L_5 - .L_4)
	.align		4
.L_4:
        /*001c*/ 	.word	index@(_Z7bitonicPiiii)
        /*0020*/ 	.word	0x00000000
.L_5:


//--------------------- .nv.compat                --------------------------
	.section	.nv.compat,"",@"SHT_CUDA_COMPAT_INFO"
	.align	4
        /*0000*/ 	.byte	0x02, 0x09, 0x00, 0x00, 0x02, 0x02, 0x01, 0x00, 0x02, 0x05, 0x05, 0x00, 0x03, 0x07, 0x01, 0x01
        /*0010*/ 	.byte	0x02, 0x03, 0x00, 0x00, 0x02, 0x06, 0x01, 0x00, 0x04, 0x0b, 0x08, 0x00, 0x09, 0x00, 0x00, 0x00
        /*0020*/ 	.byte	0x00, 0x00, 0x00, 0x00


//--------------------- .nv.info._Z7bitonicPiiii  --------------------------
	.section	.nv.info._Z7bitonicPiiii,"",@"SHT_CUDA_INFO"
	.sectionflags	@""
	.align	4


	//----- nvinfo : EIATTR_CUDA_API_VERSION
	.align		4
        /*0000*/ 	.byte	0x04, 0x37
        /*0002*/ 	.short	(.L_7 - .L_6)
.L_6:
        /*0004*/ 	.word	0x00000082


	//----- nvinfo : EIATTR_KPARAM_INFO
	.align		4
.L_7:
        /*0008*/ 	.byte	0x04, 0x17
        /*000a*/ 	.short	(.L_9 - .L_8)
.L_8:
        /*000c*/ 	.word	0x00000000
        /*0010*/ 	.short	0x0003
        /*0012*/ 	.short	0x0010
        /*0014*/ 	.byte	0x00, 0xf0, 0x11, 0x00


	//----- nvinfo : EIATTR_KPARAM_INFO
	.align		4
.L_9:
        /*0018*/ 	.byte	0x04, 0x17
        /*001a*/ 	.short	(.L_11 - .L_10)
.L_10:
        /*001c*/ 	.word	0x00000000
        /*0020*/ 	.short	0x0002
        /*0022*/ 	.short	0x000c
        /*0024*/ 	.byte	0x00, 0xf0, 0x11, 0x00


	//----- nvinfo : EIATTR_KPARAM_INFO
	.align		4
.L_11:
        /*0028*/ 	.byte	0x04, 0x17
        /*002a*/ 	.short	(.L_13 - .L_12)
.L_12:
        /*002c*/ 	.word	0x00000000
        /*0030*/ 	.short	0x0001
        /*0032*/ 	.short	0x0008
        /*0034*/ 	.byte	0x00, 0xf0, 0x11, 0x00


	//----- nvinfo : EIATTR_KPARAM_INFO
	.align		4
.L_13:
        /*0038*/ 	.byte	0x04, 0x17
        /*003a*/ 	.short	(.L_15 - .L_14)
.L_14:
        /*003c*/ 	.word	0x00000000
        /*0040*/ 	.short	0x0000
        /*0042*/ 	.short	0x0000
        /*0044*/ 	.byte	0x00, 0xf5, 0x21, 0x00


	//----- nvinfo : EIATTR_SPARSE_MMA_MASK
	.align		4
.L_15:
        /*0048*/ 	.byte	0x03, 0x50
        /*004a*/ 	.short	0x0000


	//----- nvinfo : EIATTR_MAXREG_COUNT
	.align		4
        /*004c*/ 	.byte	0x03, 0x1b
        /*004e*/ 	.short	0x00ff


	//----- nvinfo : EIATTR_MERCURY_ISA_VERSION
	.align		4
        /*0050*/ 	.byte	0x03, 0x5f
        /*0052*/ 	.short	0x0101


	//----- nvinfo : EIATTR_VRC_CTA_INIT_COUNT
	.align		4
        /*0054*/ 	.byte	0x02, 0x4a
	.zero		1
	.zero		1


	//----- nvinfo : EIATTR_EXIT_INSTR_OFFSETS
	.align		4
        /*0058*/ 	.byte	0x04, 0x1c
        /*005a*/ 	.short	(.L_17 - .L_16)


	//   ....[0]....
.L_16:
        /*005c*/ 	.word	0x00000070


	//   ....[1]....
        /*0060*/ 	.word	0x000000b0


	//   ....[2]....
        /*0064*/ 	.word	0x00000160


	//   ....[3]....
        /*0068*/ 	.word	0x00000190


	//   ....[4]....
        /*006c*/ 	.word	0x00000200


	//   ....[5]....
        /*0070*/ 	.word	0x00000230


	//----- nvinfo : EIATTR_CRS_STACK_SIZE
	.align		4
.L_17:
        /*0074*/ 	.byte	0x04, 0x1e
        /*0076*/ 	.short	(.L_19 - .L_18)
.L_18:
        /*0078*/ 	.word	0x00000000


	//----- nvinfo : EIATTR_CBANK_PARAM_SIZE
	.align		4
.L_19:
        /*007c*/ 	.byte	0x03, 0x19
        /*007e*/ 	.short	0x0014


	//----- nvinfo : EIATTR_PARAM_CBANK
	.align		4
        /*0080*/ 	.byte	0x04, 0x0a
        /*0082*/ 	.short	(.L_21 - .L_20)
	.align		4
.L_20:
        /*0084*/ 	.word	index@(.nv.constant0._Z7bitonicPiiii)
        /*0088*/ 	.short	0x0380
        /*008a*/ 	.short	0x0014


	//----- nvinfo : EIATTR_SW_WAR
	.align		4
.L_21:
        /*008c*/ 	.byte	0x04, 0x36
        /*008e*/ 	.short	(.L_23 - .L_22)
.L_22:
        /*0090*/ 	.word	0x00000008
.L_23:


//--------------------- .nv.callgraph             --------------------------
	.section	.nv.callgraph,"",@"SHT_CUDA_CALLGRAPH"
	.align	4
	.sectionentsize	8
	.align		4
        /*0000*/ 	.word	0x00000000
	.align		4
        /*0004*/ 	.word	0xffffffff
	.align		4
        /*0008*/ 	.word	0x00000000
	.align		4
        /*000c*/ 	.word	0xfffffffe
	.align		4
        /*0010*/ 	.word	0x00000000
	.align		4
        /*0014*/ 	.word	0xfffffffd
	.align		4
        /*0018*/ 	.word	0x00000000
	.align		4
        /*001c*/ 	.word	0xfffffffc


//--------------------- .text._Z7bitonicPiiii     --------------------------
	.section	.text._Z7bitonicPiiii,"ax",@progbits
	.align	128
        .global         _Z7bitonicPiiii
        .type           _Z7bitonicPiiii,@function
        .size           _Z7bitonicPiiii,(.L_x_2 - _Z7bitonicPiiii)
        .other          _Z7bitonicPiiii,@"STO_CUDA_ENTRY STV_DEFAULT"
_Z7bitonicPiiii:
.text._Z7bitonicPiiii:
[----:B------:R-:W-:Y:S01]  /*0000*/  LDC R1, c[0x0][0x37c] ;  /* 0x0000df00ff017b82 */ /* 0x000fe20000000800 */
[----:B------:R-:W0:Y:S07]  /*0010*/  S2R R0, SR_TID.X ;  /* 0x0000000000007919 */ /* 0x000e2e0000002100 */
[----:B------:R-:W0:Y:S01]  /*0020*/  S2UR UR4, SR_CTAID.X ;  /* 0x00000000000479c3 */ /* 0x000e220000002500 */
[----:B------:R-:W1:Y:S07]  /*0030*/  LDCU UR5, c[0x0][0x390] ;  /* 0x00007200ff0577ac */ /* 0x000e6e0008000800 */
[----:B------:R-:W0:Y:S02]  /*0040*/  LDC R7, c[0x0][0x360] ;  /* 0x0000d800ff077b82 */ /* 0x000e240000000800 */
[----:B0-----:R-:W-:-:S05]  /*0050*/  IMAD R7, R7, UR4, R0 ;  /* 0x0000000407077c24 */ /* 0x001fca000f8e0200 */
[----:B-1----:R-:W-:-:S13]  /*0060*/  ISETP.GE.AND P0, PT, R7, UR5, PT ;  /* 0x0000000507007c0c */ /* 0x002fda000bf06270 */
[----:B------:R-:W-:Y:S05]  /*0070*/  @P0 EXIT ;  /* 0x000000000000094d */ /* 0x000fea0003800000 */
[----:B------:R-:W0:Y:S02]  /*0080*/  LDCU UR4, c[0x0][0x388] ;  /* 0x00007100ff0477ac */ /* 0x000e240008000800 */
[----:B0-----:R-:W-:-:S04]  /*0090*/  LOP3.LUT R9, R7, UR4, RZ, 0x3c, !PT ;  /* 0x0000000407097c12 */ /* 0x001fc8000f8e3cff */
[----:B------:R-:W-:-:S13]  /*00a0*/  ISETP.GT.AND P0, PT, R9, R7, PT ;  /* 0x000000070900720c */ /* 0x000fda0003f04270 */
[----:B------:R-:W-:Y:S05]  /*00b0*/  @!P0 EXIT ;  /* 0x000000000000894d */ /* 0x000fea0003800000 */
[----:B------:R-:W0:Y:S02]  /*00c0*/  LDCU UR4, c[0x0][0x38c] ;  /* 0x00007180ff0477ac */ /* 0x000e240008000800 */
[----:B0-----:R-:W-:Y:S01]  /*00d0*/  LOP3.LUT P0, RZ, R7, UR4, RZ, 0xc0, !PT ;  /* 0x0000000407ff7c12 */ /* 0x001fe2000f80c0ff */
[----:B------:R-:W0:-:S12]  /*00e0*/  LDCU.64 UR4, c[0x0][0x358] ;  /* 0x00006b00ff0477ac */ /* 0x000e180008000a00 */
[----:B------:R-:W-:Y:S05]  /*00f0*/  @P0 BRA `(.L_x_0) ;  /* 0x0000000000280947 */ /* 0x000fea0003800000 */
[----:B------:R-:W1:Y:S02]  /*0100*/  LDC.64 R4, c[0x0][0x380] ;  /* 0x0000e000ff047b82 */ /* 0x000e640000000a00 */
[----:B-1----:R-:W-:-:S04]  /*0110*/  IMAD.WIDE R2, R7, 0x4, R4 ;  /* 0x0000000407027825 */ /* 0x002fc800078e0204 */
[----:B------:R-:W-:Y:S01]  /*0120*/  IMAD.WIDE R4, R9, 0x4, R4 ;  /* 0x0000000409047825 */ /* 0x000fe200078e0204 */
[----:B0-----:R-:W2:Y:S04]  /*0130*/  LDG.E R7, desc[UR4][R2.64] ;  /* 0x0000000402077981 */ /* 0x001ea8000c1e1900 */
[----:B------:R-:W2:Y:S02]  /*0140*/  LDG.E R0, desc[UR4][R4.64] ;  /* 0x0000000404007981 */ /* 0x000ea4000c1e1900 */
[----:B--2---:R-:W-:-:S13]  /*0150*/  ISETP.GT.AND P0, PT, R7, R0, PT ;  /* 0x000000000700720c */ /* 0x004fda0003f04270 */
[----:B------:R-:W-:Y:S05]  /*0160*/  @!P0 EXIT ;  /* 0x000000000000894d */ /* 0x000fea0003800000 */
[----:B------:R-:W-:Y:S04]  /*0170*/  STG.E desc[UR4][R2.64], R0 ;  /* 0x0000000002007986 */ /* 0x000fe8000c101904 */
[----:B------:R-:W-:Y:S01]  /*0180*/  STG.E desc[UR4][R4.64], R7 ;  /* 0x0000000704007986 */ /* 0x000fe2000c101904 */
[----:B------:R-:W-:Y:S05]  /*0190*/  EXIT ;  /* 0x000000000000794d */ /* 0x000fea0003800000 */
.L_x_0:
[----:B------:R-:W1:Y:S02]  /*01a0*/  LDC.64 R2, c[0x0][0x380] ;  /* 0x0000e000ff027b82 */ /* 0x000e640000000a00 */
[----:B-1----:R-:W-:-:S04]  /*01b0*/  IMAD.WIDE R4, R7, 0x4, R2 ;  /* 0x0000000407047825 */ /* 0x002fc800078e0202 */
[----:B------:R-:W-:Y:S01]  /*01c0*/  IMAD.WIDE R2, R9, 0x4, R2 ;  /* 0x0000000409027825 */ /* 0x000fe200078e0202 */
[----:B0-----:R-:W2:Y:S04]  /*01d0*/  LDG.E R7, desc[UR4][R4.64] ;  /* 0x0000000404077981 */ /* 0x001ea8000c1e1900 */
[----:B------:R-:W2:Y:S02]  /*01e0*/  LDG.E R0, desc[UR4][R2.64] ;  /* 0x0000000402007981 */ /* 0x000ea4000c1e1900 */
[----:B--2---:R-:W-:-:S13]  /*01f0*/  ISETP.GE.AND P0, PT, R7, R0, PT ;  /* 0x000000000700720c */ /* 0x004fda0003f06270 */
[----:B------:R-:W-:Y:S05]  /*0200*/  @P0 EXIT ;  /* 0x000000000000094d */ /* 0x000fea0003800000 */
[----:B------:R-:W-:Y:S04]  /*0210*/  STG.E desc[UR4][R4.64], R0 ;  /* 0x0000000004007986 */ /* 0x000fe8000c101904 */
[----:B------:R-:W-:Y:S01]  /*0220*/  STG.E desc[UR4][R2.64], R7 ;  /* 0x0000000702007986 */ /* 0x000fe2000c101904 */
[----:B------:R-:W-:Y:S05]  /*0230*/  EXIT ;  /* 0x000000000000794d */ /* 0x000fea0003800000 */
.L_x_1:
[----:B------:R-:W-:-:S00]  /*0240*/  BRA `(.L_x_1) ;  /* 0xfffffffc00fc7947 */ /* 0x000fc0000383ffff */
[----:B------:R-:W-:-:S00]  /*0250*/  NOP ;  /* 0x0000000000007918 */ /* 0x000fc00000000000 */
        /* <DEDUP_REMOVED lines=10> */
.L_x_2:


//--------------------- .nv.shared.reserved.0     --------------------------
	.section	.nv.shared.reserved.0,"aw",@nobits
	.weak		__nv_reservedSMEM_offset_0_alias
	.size		__nv_reservedSMEM_offset_0_alias, 0, 64
	.other		__nv_reservedSMEM_offset_0_alias,@"STO_CUDA_RESERVED_SHARED STV_DEFAULT"
__nv_reservedSMEM_offset_0_alias:
	.zero		0
	.zero		64


//--------------------- .nv.constant0._Z7bitonicPiiii --------------------------
	.section	.nv.constant0._Z7bitonicPiiii,"a",@progbits
	.sectionflags	@""
	.align	4
.nv.constant0._Z7bitonicPiiii:
	.zero		916


//--------------------- SYMBOLS --------------------------

	.type		.nv.reservedSmem.offset0,@object
	.size		.nv.reservedSmem.offset0,0x4
